//
// Generated by NVIDIA NVVM Compiler
//
// Compiler Build ID: CL-36424714
// Cuda compilation tools, release 13.0, V13.0.88
// Based on NVVM 20.0.0
//

.version 9.0
.target sm_100
.address_size 64

	// .globl	executeGraph

.visible .entry executeGraph(
	.param .u64 .ptr .align 1 executeGraph_param_0,
	.param .u64 .ptr .align 1 executeGraph_param_1,
	.param .u64 .ptr .align 1 executeGraph_param_2,
	.param .u64 .ptr .align 1 executeGraph_param_3,
	.param .u64 .ptr .align 1 executeGraph_param_4,
	.param .u64 .ptr .align 1 executeGraph_param_5,
	.param .u32 executeGraph_param_6
)
{
	.reg .pred 	%p<2>;
	.reg .b32 	%r<6>;
	.reg .b32 	%f<9>;
	.reg .b64 	%rd<16>;

	ld.param.u64 	%rd1, [executeGraph_param_0];
	ld.param.u64 	%rd2, [executeGraph_param_1];
	ld.param.u64 	%rd3, [executeGraph_param_2];
	ld.param.u64 	%rd4, [executeGraph_param_3];
	ld.param.u64 	%rd5, [executeGraph_param_4];
	ld.param.u64 	%rd6, [executeGraph_param_5];
	ld.param.u32 	%r2, [executeGraph_param_6];
	mov.u32 	%r3, %ctaid.x;
	mov.u32 	%r4, %ntid.x;
	mov.u32 	%r5, %tid.x;
	mad.lo.s32 	%r1, %r3, %r4, %r5;
	setp.ge.s32 	%p1, %r1, %r2;
	@%p1 bra 	$L__BB0_2;
	cvta.to.global.u64 	%rd7, %rd1;
	cvta.to.global.u64 	%rd8, %rd3;
	cvta.to.global.u64 	%rd9, %rd4;
	cvta.to.global.u64 	%rd10, %rd5;
	cvta.to.global.u64 	%rd11, %rd6;
	cvta.to.global.u64 	%rd12, %rd2;
	mul.wide.s32 	%rd13, %r1, 4;
	add.s64 	%rd14, %rd7, %rd13;
	ld.global.f32 	%f1, [%rd14];
	ld.global.f32 	%f2, [%rd8];
	ld.global.f32 	%f3, [%rd9];
	fma.rn.f32 	%f4, %f1, %f2, %f3;
	max.f32 	%f5, %f4, 0f00000000;
	ld.global.f32 	%f6, [%rd10];
	ld.global.f32 	%f7, [%rd11];
	fma.rn.f32 	%f8, %f6, %f5, %f7;
	add.s64 	%rd15, %rd12, %rd13;
	st.global.f32 	[%rd15], %f8;
$L__BB0_2:
	ret;

}


// ===== COMPILED SASS (sm_100) =====

	.target	sm_100

	.elftype	@"ET_EXEC"


//--------------------- .note.nv.tkinfo           --------------------------
	.section	.note.nv.tkinfo,"",@"SHT_NOTE"
	.sectionflags	@"SHF_NOTE_NV_TKINFO"
	.tkinfo
        /*0018*/ 	.word	0x00000002
        /*0030*/ 	.string	""
        /*0030*/ 	.string	"ptxas"
        /*0030*/ 	.string	"Cuda compilation tools, release 13.0, V13.0.88"
        /*0030*/ 	.string	"Build cuda_13.0.r13.0/compiler.36424714_0"
        /*0030*/ 	.string	"-arch sm_100 -m 64 "



//--------------------- .note.nv.cuinfo           --------------------------
	.section	.note.nv.cuinfo,"",@"SHT_NOTE"
	.sectionflags	@"SHF_NOTE_NV_CUINFO"
        /*0018*/ 	.short	0x0002
        /*001a*/ 	.short	0x0064
        /*001c*/ 	.short	0x0082
	.zero		2


//--------------------- .nv.info                  --------------------------
	.section	.nv.info,"",@"SHT_CUDA_INFO"
	.align	4


	//----- nvinfo : EIATTR_REGCOUNT
	.align		4
        /*0000*/ 	.byte	0x04, 0x2f
        /*0002*/ 	.short	(.L_1 - .L_0)
	.align		4
.L_0:
        /*0004*/ 	.word	index@(executeGraph)
        /*0008*/ 	.word	0x00000012


	//----- nvinfo : EIATTR_FRAME_SIZE
	.align		4
.L_1:
        /*000c*/ 	.byte	0x04, 0x11
        /*000e*/ 	.short	(.L_3 - .L_2)
	.align		4
.L_2:
        /*0010*/ 	.word	index@(executeGraph)
        /*0014*/ 	.word	0x00000000


	//----- nvinfo : EIATTR_MIN_STACK_SIZE
	.align		4
.L_3:
        /*0018*/ 	.byte	0x04, 0x12
        /*001a*/ 	.short	(.L_5 - .L_4)
	.align		4
.L_4:
        /*001c*/ 	.word	index@(executeGraph)
        /*0020*/ 	.word	0x00000000
.L_5:


//--------------------- .nv.compat                --------------------------
	.section	.nv.compat,"",@"SHT_CUDA_COMPAT_INFO"
	.align	4
        /*0000*/ 	.byte	0x02, 0x09, 0x00, 0x00, 0x02, 0x02, 0x01, 0x00, 0x02, 0x05, 0x05, 0x00, 0x03, 0x07, 0x01, 0x01
        /*0010*/ 	.byte	0x02, 0x03, 0x00, 0x00, 0x02, 0x06, 0x01, 0x00, 0x04, 0x0b, 0x08, 0x00, 0x09, 0x00, 0x00, 0x00
        /*0020*/ 	.byte	0x00, 0x00, 0x00, 0x00


//--------------------- .nv.info.executeGraph     --------------------------
	.section	.nv.info.executeGraph,"",@"SHT_CUDA_INFO"
	.sectionflags	@""
	.align	4


	//----- nvinfo : EIATTR_CUDA_API_VERSION
	.align		4
        /*0000*/ 	.byte	0x04, 0x37
        /*0002*/ 	.short	(.L_7 - .L_6)
.L_6:
        /*0004*/ 	.word	0x00000082


	//----- nvinfo : EIATTR_KPARAM_INFO
	.align		4
.L_7:
        /*0008*/ 	.byte	0x04, 0x17
        /*000a*/ 	.short	(.L_9 - .L_8)
.L_8:
        /*000c*/ 	.word	0x00000000
        /*0010*/ 	.short	0x0006
        /*0012*/ 	.short	0x0030
        /*0014*/ 	.byte	0x00, 0xf0, 0x11, 0x00


	//----- nvinfo : EIATTR_KPARAM_INFO
	.align		4
.L_9:
        /*0018*/ 	.byte	0x04, 0x17
        /*001a*/ 	.short	(.L_11 - .L_10)
.L_10:
        /*001c*/ 	.word	0x00000000
        /*0020*/ 	.short	0x0005
        /*0022*/ 	.short	0x0028
        /*0024*/ 	.byte	0x00, 0xf5, 0x21, 0x00


	//----- nvinfo : EIATTR_KPARAM_INFO
	.align		4
.L_11:
        /*0028*/ 	.byte	0x04, 0x17
        /*002a*/ 	.short	(.L_13 - .L_12)
.L_12:
        /*002c*/ 	.word	0x00000000
        /*0030*/ 	.short	0x0004
        /*0032*/ 	.short	0x0020
        /*0034*/ 	.byte	0x00, 0xf5, 0x21, 0x00


	//----- nvinfo : EIATTR_KPARAM_INFO
	.align		4
.L_13:
        /*0038*/ 	.byte	0x04, 0x17
        /*003a*/ 	.short	(.L_15 - .L_14)
.L_14:
        /*003c*/ 	.word	0x00000000
        /*0040*/ 	.short	0x0003
        /*0042*/ 	.short	0x0018
        /*0044*/ 	.byte	0x00, 0xf5, 0x21, 0x00


	//----- nvinfo : EIATTR_KPARAM_INFO
	.align		4
.L_15:
        /*0048*/ 	.byte	0x04, 0x17
        /*004a*/ 	.short	(.L_17 - .L_16)
.L_16:
        /*004c*/ 	.word	0x00000000
        /*0050*/ 	.short	0x0002
        /*0052*/ 	.short	0x0010
        /*0054*/ 	.byte	0x00, 0xf5, 0x21, 0x00


	//----- nvinfo : EIATTR_KPARAM_INFO
	.align		4
.L_17:
        /*0058*/ 	.byte	0x04, 0x17
        /*005a*/ 	.short	(.L_19 - .L_18)
.L_18:
        /*005c*/ 	.word	0x00000000
        /*0060*/ 	.short	0x0001
        /*0062*/ 	.short	0x0008
        /*0064*/ 	.byte	0x00, 0xf5, 0x21, 0x00


	//----- nvinfo : EIATTR_KPARAM_INFO
	.align		4
.L_19:
        /*0068*/ 	.byte	0x04, 0x17
        /*006a*/ 	.short	(.L_21 - .L_20)
.L_20:
        /*006c*/ 	.word	0x00000000
        /*0070*/ 	.short	0x0000
        /*0072*/ 	.short	0x0000
        /*0074*/ 	.byte	0x00, 0xf5, 0x21, 0x00


	//----- nvinfo : EIATTR_SPARSE_MMA_MASK
	.align		4
.L_21:
        /*0078*/ 	.byte	0x03, 0x50
        /*007a*/ 	.short	0x0000


	//----- nvinfo : EIATTR_MAXREG_COUNT
	.align		4
        /*007c*/ 	.byte	0x03, 0x1b
        /*007e*/ 	.short	0x00ff


	//----- nvinfo : EIATTR_MERCURY_ISA_VERSION
	.align		4
        /*0080*/ 	.byte	0x03, 0x5f
        /*0082*/ 	.short	0x0101


	//----- nvinfo : EIATTR_VRC_CTA_INIT_COUNT
	.align		4
        /*0084*/ 	.byte	0x02, 0x4a
	.zero		1
	.zero		1


	//----- nvinfo : EIATTR_EXIT_INSTR_OFFSETS
	.align		4
        /*0088*/ 	.byte	0x04, 0x1c
        /*008a*/ 	.short	(.L_23 - .L_22)


	//   ....[0]....
.L_22:
        /*008c*/ 	.word	0x00000070


	//   ....[1]....
        /*0090*/ 	.word	0x000001a0


	//----- nvinfo : EIATTR_CBANK_PARAM_SIZE
	.align		4
.L_23:
        /*0094*/ 	.byte	0x03, 0x19
        /*0096*/ 	.short	0x0034


	//----- nvinfo : EIATTR_PARAM_CBANK
	.align		4
        /*0098*/ 	.byte	0x04, 0x0a
        /*009a*/ 	.short	(.L_25 - .L_24)
	.align		4
.L_24:
        /*009c*/ 	.word	index@(.nv.constant0.executeGraph)
        /*00a0*/ 	.short	0x0380
        /*00a2*/ 	.short	0x0034


	//----- nvinfo : EIATTR_SW_WAR
	.align		4
.L_25:
        /*00a4*/ 	.byte	0x04, 0x36
        /*00a6*/ 	.short	(.L_27 - .L_26)
.L_26:
        /*00a8*/ 	.word	0x00000008
.L_27:


//--------------------- .nv.callgraph             --------------------------
	.section	.nv.callgraph,"",@"SHT_CUDA_CALLGRAPH"
	.align	4
	.sectionentsize	8
	.align		4
        /*0000*/ 	.word	0x00000000
	.align		4
        /*0004*/ 	.word	0xffffffff
	.align		4
        /*0008*/ 	.word	0x00000000
	.align		4
        /*000c*/ 	.word	0xfffffffe
	.align		4
        /*0010*/ 	.word	0x00000000
	.align		4
        /*0014*/ 	.word	0xfffffffd
	.align		4
        /*0018*/ 	.word	0x00000000
	.align		4
        /*001c*/ 	.word	0xfffffffc


//--------------------- .text.executeGraph        --------------------------
	.section	.text.executeGraph,"ax",@progbits
	.align	128
        .global         executeGraph
        .type           executeGraph,@function
        .size           executeGraph,(.L_x_1 - executeGraph)
        .other          executeGraph,@"STO_CUDA_ENTRY STV_DEFAULT"
executeGraph:
.text.executeGraph:
[----:B------:R-:W-:Y:S01]  /*0000*/  LDC R1, c[0x0][0x37c] ;  /* 0x0000df00ff017b82 */ /* 0x000fe20000000800 */
[----:B------:R-:W0:Y:S07]  /*0010*/  S2R R0, SR_TID.X ;  /* 0x0000000000007919 */ /* 0x000e2e0000002100 */
[----:B------:R-:W0:Y:S01]  /*0020*/  S2UR UR4, SR_CTAID.X ;  /* 0x00000000000479c3 */ /* 0x000e220000002500 */
[----:B------:R-:W1:Y:S07]  /*0030*/  LDCU UR5, c[0x0][0x3b0] ;  /* 0x00007600ff0577ac */ /* 0x000e6e0008000800 */
[----:B------:R-:W0:Y:S02]  /*0040*/  LDC R15, c[0x0][0x360] ;  /* 0x0000d800ff0f7b82 */ /* 0x000e240000000800 */
[----:B0-----:R-:W-:-:S05]  /*0050*/  IMAD R15, R15, UR4, R0 ;  /* 0x000000040f0f7c24 */ /* 0x001fca000f8e0200 */
[----:B-1----:R-:W-:-:S13]  /*0060*/  ISETP.GE.AND P0, PT, R15, UR5, PT ;  /* 0x000000050f007c0c */ /* 0x002fda000bf06270 */
[----:B------:R-:W-:Y:S05]  /*0070*/  @P0 EXIT ;  /* 0x000000000000094d */ /* 0x000fea0003800000 */
[----:B------:R-:W0:Y:S01]  /*0080*/  LDC.64 R2, c[0x0][0x380] ;  /* 0x0000e000ff027b82 */ /* 0x000e220000000a00 */
[----:B------:R-:W1:Y:S07]  /*0090*/  LDCU.64 UR4, c[0x0][0x358] ;  /* 0x00006b00ff0477ac */ /* 0x000e6e0008000a00 */
[----:B------:R-:W2:Y:S08]  /*00a0*/  LDC.64 R4, c[0x0][0x390] ;  /* 0x0000e400ff047b82 */ /* 0x000eb00000000a00 */
[----:B------:R-:W3:Y:S08]  /*00b0*/  LDC.64 R6, c[0x0][0x398] ;  /* 0x0000e600ff067b82 */ /* 0x000ef00000000a00 */
[----:B------:R-:W4:Y:S01]  /*00c0*/  LDC.64 R8, c[0x0][0x3a0] ;  /* 0x0000e800ff087b82 */ /* 0x000f220000000a00 */
[----:B0-----:R-:W-:-:S06]  /*00d0*/  IMAD.WIDE R2, R15, 0x4, R2 ;  /* 0x000000040f027825 */ /* 0x001fcc00078e0202 */
[----:B-1----:R-:W5:Y:S01]  /*00e0*/  LDG.E R2, desc[UR4][R2.64] ;  /* 0x0000000402027981 */ /* 0x002f62000c1e1900 */
[----:B------:R-:W0:Y:S03]  /*00f0*/  LDC.64 R10, c[0x0][0x3a8] ;  /* 0x0000ea00ff0a7b82 */ /* 0x000e260000000a00 */
[----:B--2---:R-:W5:Y:S04]  /*0100*/  LDG.E R5, desc[UR4][R4.64] ;  /* 0x0000000404057981 */ /* 0x004f68000c1e1900 */
[----:B---3--:R-:W5:Y:S01]  /*0110*/  LDG.E R7, desc[UR4][R6.64] ;  /* 0x0000000406077981 */ /* 0x008f62000c1e1900 */
[----:B------:R-:W1:Y:S03]  /*0120*/  LDC.64 R12, c[0x0][0x388] ;  /* 0x0000e200ff0c7b82 */ /* 0x000e660000000a00 */
[----:B----4-:R-:W2:Y:S04]  /*0130*/  LDG.E R9, desc[UR4][R8.64] ;  /* 0x0000000408097981 */ /* 0x010ea8000c1e1900 */
[----:B0-----:R-:W2:Y:S01]  /*0140*/  LDG.E R11, desc[UR4][R10.64] ;  /* 0x000000040a0b7981 */ /* 0x001ea2000c1e1900 */
[----:B-1----:R-:W-:-:S04]  /*0150*/  IMAD.WIDE R12, R15, 0x4, R12 ;  /* 0x000000040f0c7825 */ /* 0x002fc800078e020c */
[----:B-----5:R-:W-:-:S05]  /*0160*/  FFMA R0, R2, R5, R7 ;  /* 0x0000000502007223 */ /* 0x020fca0000000007 */
[----:B------:R-:W-:-:S05]  /*0170*/  FMNMX R0, RZ, R0, !PT ;  /* 0x00000000ff007209 */ /* 0x000fca0007800000 */
[----:B--2---:R-:W-:-:S05]  /*0180*/  FFMA R15, R0, R9, R11 ;  /* 0x00000009000f7223 */ /* 0x004fca000000000b */
[----:B------:R-:W-:Y:S01]  /*0190*/  STG.E desc[UR4][R12.64], R15 ;  /* 0x0000000f0c007986 */ /* 0x000fe2000c101904 */
[----:B------:R-:W-:Y:S05]  /*01a0*/  EXIT ;  /* 0x000000000000794d */ /* 0x000fea0003800000 */
.L_x_0:
[----:B------:R-:W-:-:S00]  /*01b0*/  BRA `(.L_x_0) ;  /* 0xfffffffc00fc7947 */ /* 0x000fc0000383ffff */
[----:B------:R-:W-:-:S00]  /*01c0*/  NOP ;  /* 0x0000000000007918 */ /* 0x000fc00000000000 */
        /* <DEDUP_REMOVED lines=11> */
.L_x_1:


//--------------------- .nv.shared.reserved.0     --------------------------
	.section	.nv.shared.reserved.0,"aw",@nobits
	.weak		__nv_reservedSMEM_offset_0_alias
	.size		__nv_reservedSMEM_offset_0_alias, 0, 64
	.other		__nv_reservedSMEM_offset_0_alias,@"STO_CUDA_RESERVED_SHARED STV_DEFAULT"
__nv_reservedSMEM_offset_0_alias:
	.zero		0
	.zero		64


//--------------------- .nv.constant0.executeGraph --------------------------
	.section	.nv.constant0.executeGraph,"a",@progbits
	.sectionflags	@""
	.align	4
.nv.constant0.executeGraph:
	.zero		948


//--------------------- SYMBOLS --------------------------

	.type		.nv.reservedSmem.offset0,@object
	.size		.nv.reservedSmem.offset0,0x4
